//
// Generated by NVIDIA NVVM Compiler
//
// Compiler Build ID: CL-36424714
// Cuda compilation tools, release 13.0, V13.0.88
// Based on NVVM 20.0.0
//

.version 9.0
.target sm_100
.address_size 64

	// .globl	_Z11matMulTiledPfS_S_i
// _ZZ11matMulTiledPfS_S_iE8A_shared has been demoted
// _ZZ11matMulTiledPfS_S_iE8B_shared has been demoted

.visible .entry _Z11matMulTiledPfS_S_i(
	.param .u64 .ptr .align 1 _Z11matMulTiledPfS_S_i_param_0,
	.param .u64 .ptr .align 1 _Z11matMulTiledPfS_S_i_param_1,
	.param .u64 .ptr .align 1 _Z11matMulTiledPfS_S_i_param_2,
	.param .u32 _Z11matMulTiledPfS_S_i_param_3
)
{
	.reg .pred 	%p<8>;
	.reg .b32 	%r<43>;
	.reg .b32 	%f<63>;
	.reg .b64 	%rd<13>;
	// demoted variable
	.shared .align 4 .b8 _ZZ11matMulTiledPfS_S_iE8A_shared[1024];
	// demoted variable
	.shared .align 4 .b8 _ZZ11matMulTiledPfS_S_iE8B_shared[1024];
	ld.param.u64 	%rd3, [_Z11matMulTiledPfS_S_i_param_0];
	ld.param.u64 	%rd4, [_Z11matMulTiledPfS_S_i_param_1];
	ld.param.u64 	%rd5, [_Z11matMulTiledPfS_S_i_param_2];
	ld.param.u32 	%r24, [_Z11matMulTiledPfS_S_i_param_3];
	mov.u32 	%r25, %ctaid.y;
	shl.b32 	%r26, %r25, 4;
	mov.u32 	%r40, %tid.y;
	add.s32 	%r2, %r26, %r40;
	mov.u32 	%r27, %ctaid.x;
	shl.b32 	%r3, %r27, 4;
	mov.u32 	%r38, %tid.x;
	add.s32 	%r5, %r3, %r38;
	setp.lt.s32 	%p1, %r24, 1;
	mov.f32 	%f62, 0f00000000;
	@%p1 bra 	$L__BB0_7;
	add.s32 	%r28, %r24, 15;
	shr.u32 	%r29, %r28, 4;
	shl.b32 	%r30, %r40, 6;
	mov.u32 	%r31, _ZZ11matMulTiledPfS_S_iE8A_shared;
	add.s32 	%r6, %r31, %r30;
	shl.b32 	%r32, %r38, 2;
	add.s32 	%r7, %r6, %r32;
	mov.u32 	%r33, _ZZ11matMulTiledPfS_S_iE8B_shared;
	add.s32 	%r9, %r33, %r32;
	add.s32 	%r8, %r9, %r30;
	neg.s32 	%r42, %r29;
	mad.lo.s32 	%r34, %r40, %r24, %r38;
	add.s32 	%r41, %r34, %r3;
	shl.b32 	%r12, %r24, 4;
	mad.lo.s32 	%r39, %r24, %r2, %r38;
	cvta.to.global.u64 	%rd1, %rd3;
	cvta.to.global.u64 	%rd2, %rd4;
	mov.f32 	%f62, 0f00000000;
$L__BB0_2:
	max.u32 	%r35, %r2, %r38;
	setp.ge.u32 	%p2, %r35, %r24;
	mov.f32 	%f60, 0f00000000;
	@%p2 bra 	$L__BB0_4;
	mul.wide.u32 	%rd6, %r39, 4;
	add.s64 	%rd7, %rd1, %rd6;
	ld.global.f32 	%f60, [%rd7];
$L__BB0_4:
	setp.ge.s32 	%p3, %r5, %r24;
	st.shared.f32 	[%r7], %f60;
	setp.ge.u32 	%p4, %r40, %r24;
	mov.f32 	%f61, 0f00000000;
	or.pred  	%p5, %p3, %p4;
	@%p5 bra 	$L__BB0_6;
	mul.wide.u32 	%rd8, %r41, 4;
	add.s64 	%rd9, %rd2, %rd8;
	ld.global.f32 	%f61, [%rd9];
$L__BB0_6:
	st.shared.f32 	[%r8], %f61;
	bar.sync 	0;
	ld.shared.f32 	%f12, [%r6];
	ld.shared.f32 	%f13, [%r9];
	fma.rn.f32 	%f14, %f12, %f13, %f62;
	ld.shared.f32 	%f15, [%r6+4];
	ld.shared.f32 	%f16, [%r9+64];
	fma.rn.f32 	%f17, %f15, %f16, %f14;
	ld.shared.f32 	%f18, [%r6+8];
	ld.shared.f32 	%f19, [%r9+128];
	fma.rn.f32 	%f20, %f18, %f19, %f17;
	ld.shared.f32 	%f21, [%r6+12];
	ld.shared.f32 	%f22, [%r9+192];
	fma.rn.f32 	%f23, %f21, %f22, %f20;
	ld.shared.f32 	%f24, [%r6+16];
	ld.shared.f32 	%f25, [%r9+256];
	fma.rn.f32 	%f26, %f24, %f25, %f23;
	ld.shared.f32 	%f27, [%r6+20];
	ld.shared.f32 	%f28, [%r9+320];
	fma.rn.f32 	%f29, %f27, %f28, %f26;
	ld.shared.f32 	%f30, [%r6+24];
	ld.shared.f32 	%f31, [%r9+384];
	fma.rn.f32 	%f32, %f30, %f31, %f29;
	ld.shared.f32 	%f33, [%r6+28];
	ld.shared.f32 	%f34, [%r9+448];
	fma.rn.f32 	%f35, %f33, %f34, %f32;
	ld.shared.f32 	%f36, [%r6+32];
	ld.shared.f32 	%f37, [%r9+512];
	fma.rn.f32 	%f38, %f36, %f37, %f35;
	ld.shared.f32 	%f39, [%r6+36];
	ld.shared.f32 	%f40, [%r9+576];
	fma.rn.f32 	%f41, %f39, %f40, %f38;
	ld.shared.f32 	%f42, [%r6+40];
	ld.shared.f32 	%f43, [%r9+640];
	fma.rn.f32 	%f44, %f42, %f43, %f41;
	ld.shared.f32 	%f45, [%r6+44];
	ld.shared.f32 	%f46, [%r9+704];
	fma.rn.f32 	%f47, %f45, %f46, %f44;
	ld.shared.f32 	%f48, [%r6+48];
	ld.shared.f32 	%f49, [%r9+768];
	fma.rn.f32 	%f50, %f48, %f49, %f47;
	ld.shared.f32 	%f51, [%r6+52];
	ld.shared.f32 	%f52, [%r9+832];
	fma.rn.f32 	%f53, %f51, %f52, %f50;
	ld.shared.f32 	%f54, [%r6+56];
	ld.shared.f32 	%f55, [%r9+896];
	fma.rn.f32 	%f56, %f54, %f55, %f53;
	ld.shared.f32 	%f57, [%r6+60];
	ld.shared.f32 	%f58, [%r9+960];
	fma.rn.f32 	%f62, %f57, %f58, %f56;
	bar.sync 	0;
	add.s32 	%r42, %r42, 1;
	setp.ne.s32 	%p6, %r42, 0;
	add.s32 	%r41, %r41, %r12;
	add.s32 	%r40, %r40, 16;
	add.s32 	%r39, %r39, 16;
	add.s32 	%r38, %r38, 16;
	@%p6 bra 	$L__BB0_2;
$L__BB0_7:
	max.s32 	%r36, %r2, %r5;
	setp.ge.s32 	%p7, %r36, %r24;
	@%p7 bra 	$L__BB0_9;
	mad.lo.s32 	%r37, %r24, %r2, %r5;
	cvta.to.global.u64 	%rd10, %rd5;
	mul.wide.s32 	%rd11, %r37, 4;
	add.s64 	%rd12, %rd10, %rd11;
	st.global.f32 	[%rd12], %f62;
$L__BB0_9:
	ret;

}


// ===== COMPILED SASS (sm_100) =====

	.target	sm_100

	.elftype	@"ET_EXEC"


//--------------------- .note.nv.tkinfo           --------------------------
	.section	.note.nv.tkinfo,"",@"SHT_NOTE"
	.sectionflags	@"SHF_NOTE_NV_TKINFO"
	.tkinfo
        /*0018*/ 	.word	0x00000002
        /*0030*/ 	.string	""
        /*0030*/ 	.string	"ptxas"
        /*0030*/ 	.string	"Cuda compilation tools, release 13.0, V13.0.88"
        /*0030*/ 	.string	"Build cuda_13.0.r13.0/compiler.36424714_0"
        /*0030*/ 	.string	"-arch sm_100 -m 64 "



//--------------------- .note.nv.cuinfo           --------------------------
	.section	.note.nv.cuinfo,"",@"SHT_NOTE"
	.sectionflags	@"SHF_NOTE_NV_CUINFO"
        /*0018*/ 	.short	0x0002
        /*001a*/ 	.short	0x0064
        /*001c*/ 	.short	0x0082
	.zero		2


//--------------------- .nv.info                  --------------------------
	.section	.nv.info,"",@"SHT_CUDA_INFO"
	.align	4


	//----- nvinfo : EIATTR_REGCOUNT
	.align		4
        /*0000*/ 	.byte	0x04, 0x2f
        /*0002*/ 	.short	(.L_1 - .L_0)
	.align		4
.L_0:
        /*0004*/ 	.word	index@(_Z11matMulTiledPfS_S_i)
        /*0008*/ 	.word	0x00000020


	//----- nvinfo : EIATTR_FRAME_SIZE
	.align		4
.L_1:
        /*000c*/ 	.byte	0x04, 0x11
        /*000e*/ 	.short	(.L_3 - .L_2)
	.align		4
.L_2:
        /*0010*/ 	.word	index@(_Z11matMulTiledPfS_S_i)
        /*0014*/ 	.word	0x00000000


	//----- nvinfo : EIATTR_MIN_STACK_SIZE
	.align		4
.L_3:
        /*0018*/ 	.byte	0x04, 0x12
        /*001a*/ 	.short	(.L_5 - .L_4)
	.align		4
.L_4:
        /*001c*/ 	.word	index@(_Z11matMulTiledPfS_S_i)
        /*0020*/ 	.word	0x00000000
.L_5:


//--------------------- .nv.compat                --------------------------
	.section	.nv.compat,"",@"SHT_CUDA_COMPAT_INFO"
	.align	4
        /*0000*/ 	.byte	0x02, 0x09, 0x00, 0x00, 0x02, 0x02, 0x01, 0x00, 0x02, 0x05, 0x05, 0x00, 0x03, 0x07, 0x01, 0x01
        /*0010*/ 	.byte	0x02, 0x03, 0x00, 0x00, 0x02, 0x06, 0x01, 0x00, 0x04, 0x0b, 0x08, 0x00, 0x09, 0x00, 0x00, 0x00
        /*0020*/ 	.byte	0x00, 0x00, 0x00, 0x00


//--------------------- .nv.info._Z11matMulTiledPfS_S_i --------------------------
	.section	.nv.info._Z11matMulTiledPfS_S_i,"",@"SHT_CUDA_INFO"
	.sectionflags	@""
	.align	4


	//----- nvinfo : EIATTR_CUDA_API_VERSION
	.align		4
        /*0000*/ 	.byte	0x04, 0x37
        /*0002*/ 	.short	(.L_7 - .L_6)
.L_6:
        /*0004*/ 	.word	0x00000082


	//----- nvinfo : EIATTR_KPARAM_INFO
	.align		4
.L_7:
        /*0008*/ 	.byte	0x04, 0x17
        /*000a*/ 	.short	(.L_9 - .L_8)
.L_8:
        /*000c*/ 	.word	0x00000000
        /*0010*/ 	.short	0x0003
        /*0012*/ 	.short	0x0018
        /*0014*/ 	.byte	0x00, 0xf0, 0x11, 0x00


	//----- nvinfo : EIATTR_KPARAM_INFO
	.align		4
.L_9:
        /*0018*/ 	.byte	0x04, 0x17
        /*001a*/ 	.short	(.L_11 - .L_10)
.L_10:
        /*001c*/ 	.word	0x00000000
        /*0020*/ 	.short	0x0002
        /*0022*/ 	.short	0x0010
        /*0024*/ 	.byte	0x00, 0xf5, 0x21, 0x00


	//----- nvinfo : EIATTR_KPARAM_INFO
	.align		4
.L_11:
        /*0028*/ 	.byte	0x04, 0x17
        /*002a*/ 	.short	(.L_13 - .L_12)
.L_12:
        /*002c*/ 	.word	0x00000000
        /*0030*/ 	.short	0x0001
        /*0032*/ 	.short	0x0008
        /*0034*/ 	.byte	0x00, 0xf5, 0x21, 0x00


	//----- nvinfo : EIATTR_KPARAM_INFO
	.align		4
.L_13:
        /*0038*/ 	.byte	0x04, 0x17
        /*003a*/ 	.short	(.L_15 - .L_14)
.L_14:
        /*003c*/ 	.word	0x00000000
        /*0040*/ 	.short	0x0000
        /*0042*/ 	.short	0x0000
        /*0044*/ 	.byte	0x00, 0xf5, 0x21, 0x00


	//----- nvinfo : EIATTR_SPARSE_MMA_MASK
	.align		4
.L_15:
        /*0048*/ 	.byte	0x03, 0x50
        /*004a*/ 	.short	0x0000


	//----- nvinfo : EIATTR_MAXREG_COUNT
	.align		4
        /*004c*/ 	.byte	0x03, 0x1b
        /*004e*/ 	.short	0x00ff


	//----- nvinfo : EIATTR_NUM_BARRIERS
	.align		4
        /*0050*/ 	.byte	0x02, 0x4c
        /*0052*/ 	.byte	0x01
	.zero		1


	//----- nvinfo : EIATTR_MERCURY_ISA_VERSION
	.align		4
        /*0054*/ 	.byte	0x03, 0x5f
        /*0056*/ 	.short	0x0101


	//----- nvinfo : EIATTR_VRC_CTA_INIT_COUNT
	.align		4
        /*0058*/ 	.byte	0x02, 0x4a
	.zero		1
	.zero		1


	//----- nvinfo : EIATTR_EXIT_INSTR_OFFSETS
	.align		4
        /*005c*/ 	.byte	0x04, 0x1c
        /*005e*/ 	.short	(.L_17 - .L_16)


	//   ....[0]....
.L_16:
        /*0060*/ 	.word	0x000005c0


	//   ....[1]....
        /*0064*/ 	.word	0x00000610


	//----- nvinfo : EIATTR_CBANK_PARAM_SIZE
	.align		4
.L_17:
        /*0068*/ 	.byte	0x03, 0x19
        /*006a*/ 	.short	0x001c


	//----- nvinfo : EIATTR_PARAM_CBANK
	.align		4
        /*006c*/ 	.byte	0x04, 0x0a
        /*006e*/ 	.short	(.L_19 - .L_18)
	.align		4
.L_18:
        /*0070*/ 	.word	index@(.nv.constant0._Z11matMulTiledPfS_S_i)
        /*0074*/ 	.short	0x0380
        /*0076*/ 	.short	0x001c


	//----- nvinfo : EIATTR_SW_WAR
	.align		4
.L_19:
        /*0078*/ 	.byte	0x04, 0x36
        /*007a*/ 	.short	(.L_21 - .L_20)
.L_20:
        /*007c*/ 	.word	0x00000008
.L_21:


//--------------------- .nv.callgraph             --------------------------
	.section	.nv.callgraph,"",@"SHT_CUDA_CALLGRAPH"
	.align	4
	.sectionentsize	8
	.align		4
        /*0000*/ 	.word	0x00000000
	.align		4
        /*0004*/ 	.word	0xffffffff
	.align		4
        /*0008*/ 	.word	0x00000000
	.align		4
        /*000c*/ 	.word	0xfffffffe
	.align		4
        /*0010*/ 	.word	0x00000000
	.align		4
        /*0014*/ 	.word	0xfffffffd
	.align		4
        /*0018*/ 	.word	0x00000000
	.align		4
        /*001c*/ 	.word	0xfffffffc


//--------------------- .text._Z11matMulTiledPfS_S_i --------------------------
	.section	.text._Z11matMulTiledPfS_S_i,"ax",@progbits
	.align	128
        .global         _Z11matMulTiledPfS_S_i
        .type           _Z11matMulTiledPfS_S_i,@function
        .size           _Z11matMulTiledPfS_S_i,(.L_x_3 - _Z11matMulTiledPfS_S_i)
        .other          _Z11matMulTiledPfS_S_i,@"STO_CUDA_ENTRY STV_DEFAULT"
_Z11matMulTiledPfS_S_i:
.text._Z11matMulTiledPfS_S_i:
[----:B------:R-:W-:Y:S01]  /*0000*/  LDC R1, c[0x0][0x37c] ;  /* 0x0000df00ff017b82 */ /* 0x000fe20000000800 */
[----:B------:R-:W0:Y:S01]  /*0010*/  LDCU UR4, c[0x0][0x398] ;  /* 0x00007300ff0477ac */ /* 0x000e220008000800 */
[----:B------:R-:W1:Y:S01]  /*0020*/  S2R R2, SR_CTAID.Y ;  /* 0x0000000000027919 */ /* 0x000e620000002600 */
[----:B------:R-:W-:Y:S01]  /*0030*/  HFMA2 R23, -RZ, RZ, 0, 0 ;  /* 0x00000000ff177431 */ /* 0x000fe200000001ff */
[----:B------:R-:W2:Y:S01]  /*0040*/  LDCU.64 UR8, c[0x0][0x358] ;  /* 0x00006b00ff0877ac */ /* 0x000ea20008000a00 */
[----:B------:R-:W1:Y:S01]  /*0050*/  S2R R7, SR_TID.Y ;  /* 0x0000000000077919 */ /* 0x000e620000002200 */
[----:B------:R-:W3:Y:S01]  /*0060*/  S2R R8, SR_CTAID.X ;  /* 0x0000000000087919 */ /* 0x000ee20000002500 */
[----:B------:R-:W3:Y:S01]  /*0070*/  S2R R3, SR_TID.X ;  /* 0x0000000000037919 */ /* 0x000ee20000002100 */
[----:B0-----:R-:W-:-:S04]  /*0080*/  MOV R0, UR4 ;  /* 0x0000000400007c02 */ /* 0x001fc80008000f00 */
[----:B------:R-:W-:Y:S02]  /*0090*/  ISETP.GE.AND P0, PT, R0, 0x1, PT ;  /* 0x000000010000780c */ /* 0x000fe40003f06270 */
[----:B-1----:R-:W-:Y:S02]  /*00a0*/  LEA R2, R2, R7, 0x4 ;  /* 0x0000000702027211 */ /* 0x002fe400078e20ff */
[----:B---3--:R-:W-:-:S09]  /*00b0*/  LEA R5, R8, R3, 0x4 ;  /* 0x0000000308057211 */ /* 0x008fd200078e20ff */
[----:B--2---:R-:W-:Y:S05]  /*00c0*/  @!P0 BRA `(.L_x_0) ;  /* 0x0000000400348947 */ /* 0x004fea0003800000 */
[----:B------:R-:W0:Y:S01]  /*00d0*/  S2UR UR6, SR_CgaCtaId ;  /* 0x00000000000679c3 */ /* 0x000e220000008800 */
[----:B------:R-:W-:Y:S01]  /*00e0*/  UMOV UR4, 0x400 ;  /* 0x0000040000047882 */ /* 0x000fe20000000000 */
[----:B------:R-:W-:Y:S01]  /*00f0*/  IADD3 R4, PT, PT, R0, 0xf, RZ ;  /* 0x0000000f00047810 */ /* 0x000fe20007ffe0ff */
[----:B------:R-:W-:Y:S01]  /*0100*/  UIADD3 UR5, UPT, UPT, UR4, 0x400, URZ ;  /* 0x0000040004057890 */ /* 0x000fe2000fffe0ff */
[-C--:B------:R-:W-:Y:S01]  /*0110*/  IMAD R17, R7, R0.reuse, R3 ;  /* 0x0000000007117224 */ /* 0x080fe200078e0203 */
[----:B------:R-:W-:Y:S02]  /*0120*/  MOV R23, RZ ;  /* 0x000000ff00177202 */ /* 0x000fe40000000f00 */
[----:B------:R-:W-:Y:S01]  /*0130*/  SHF.R.U32.HI R19, RZ, 0x4, R4 ;  /* 0x00000004ff137819 */ /* 0x000fe20000011604 */
[----:B------:R-:W1:Y:S01]  /*0140*/  LDC R6, c[0x0][0x398] ;  /* 0x0000e600ff067b82 */ /* 0x000e620000000800 */
[----:B------:R-:W-:Y:S02]  /*0150*/  IMAD R17, R8, 0x10, R17 ;  /* 0x0000001008117824 */ /* 0x000fe400078e0211 */
[----:B------:R-:W-:Y:S01]  /*0160*/  IMAD R4, R2, R0, R3 ;  /* 0x0000000002047224 */ /* 0x000fe200078e0203 */
[----:B------:R-:W-:Y:S01]  /*0170*/  IADD3 R19, PT, PT, -R19, RZ, RZ ;  /* 0x000000ff13137210 */ /* 0x000fe20007ffe1ff */
[----:B0-----:R-:W-:-:S02]  /*0180*/  ULEA UR5, UR6, UR5, 0x18 ;  /* 0x0000000506057291 */ /* 0x001fc4000f8ec0ff */
[----:B------:R-:W-:-:S04]  /*0190*/  ULEA UR4, UR6, UR4, 0x18 ;  /* 0x0000000406047291 */ /* 0x000fc8000f8ec0ff */
[----:B------:R-:W-:Y:S02]  /*01a0*/  LEA R20, R3, UR5, 0x2 ;  /* 0x0000000503147c11 */ /* 0x000fe4000f8e10ff */
[----:B------:R-:W-:-:S03]  /*01b0*/  LEA R18, R7, UR4, 0x6 ;  /* 0x0000000407127c11 */ /* 0x000fc6000f8e30ff */
[----:B------:R-:W-:Y:S01]  /*01c0*/  IMAD R16, R7, 0x40, R20 ;  /* 0x0000004007107824 */ /* 0x000fe200078e0214 */
[----:B------:R-:W-:-:S07]  /*01d0*/  LEA R21, R3, R18, 0x2 ;  /* 0x0000001203157211 */ /* 0x000fce00078e10ff */
.L_x_1:
[----:B-1----:R-:W-:Y:S01]  /*01e0*/  MOV R0, R6 ;  /* 0x0000000600007202 */ /* 0x002fe20000000f00 */
[----:B------:R-:W-:Y:S01]  /*01f0*/  HFMA2 R22, -RZ, RZ, 0, 0 ;  /* 0x00000000ff167431 */ /* 0x000fe200000001ff */
[----:B------:R-:W-:Y:S02]  /*0200*/  VIMNMX.U32 R9, PT, PT, R2, R3, !PT ;  /* 0x0000000302097248 */ /* 0x000fe40007fe0000 */
[-C--:B------:R-:W-:Y:S02]  /*0210*/  ISETP.GE.U32.AND P0, PT, R7, R0.reuse, PT ;  /* 0x000000000700720c */ /* 0x080fe40003f06070 */
[-C--:B------:R-:W-:Y:S02]  /*0220*/  ISETP.GE.U32.AND P1, PT, R9, R0.reuse, PT ;  /* 0x000000000900720c */ /* 0x080fe40003f26070 */
[----:B------:R-:W-:Y:S02]  /*0230*/  ISETP.GE.OR P0, PT, R5, R0, P0 ;  /* 0x000000000500720c */ /* 0x000fe40000706670 */
[----:B------:R-:W-:-:S09]  /*0240*/  MOV R27, RZ ;  /* 0x000000ff001b7202 */ /* 0x000fd20000000f00 */
[----:B------:R-:W0:Y:S08]  /*0250*/  @!P1 LDC.64 R10, c[0x0][0x380] ;  /* 0x0000e000ff0a9b82 */ /* 0x000e300000000a00 */
[----:B------:R-:W1:Y:S01]  /*0260*/  @!P0 LDC.64 R8, c[0x0][0x388] ;  /* 0x0000e200ff088b82 */ /* 0x000e620000000a00 */
[----:B0-----:R-:W-:-:S05]  /*0270*/  @!P1 IMAD.WIDE.U32 R10, R4, 0x4, R10 ;  /* 0x00000004040a9825 */ /* 0x001fca00078e000a */
[----:B------:R-:W2:Y:S01]  /*0280*/  @!P1 LDG.E R22, desc[UR8][R10.64] ;  /* 0x000000080a169981 */ /* 0x000ea2000c1e1900 */
[----:B-1----:R-:W-:-:S05]  /*0290*/  @!P0 IMAD.WIDE.U32 R8, R17, 0x4, R8 ;  /* 0x0000000411088825 */ /* 0x002fca00078e0008 */
[----:B------:R-:W3:Y:S01]  /*02a0*/  @!P0 LDG.E R27, desc[UR8][R8.64] ;  /* 0x00000008081b8981 */ /* 0x000ee2000c1e1900 */
[----:B------:R-:W-:-:S05]  /*02b0*/  VIADD R19, R19, 0x1 ;  /* 0x0000000113137836 */ /* 0x000fca0000000000 */
[----:B------:R-:W-:Y:S02]  /*02c0*/  ISETP.NE.AND P0, PT, R19, RZ, PT ;  /* 0x000000ff1300720c */ /* 0x000fe40003f05270 */
[----:B------:R-:W-:Y:S02]  /*02d0*/  IADD3 R3, PT, PT, R3, 0x10, RZ ;  /* 0x0000001003037810 */ /* 0x000fe40007ffe0ff */
[----:B------:R-:W-:Y:S02]  /*02e0*/  IADD3 R7, PT, PT, R7, 0x10, RZ ;  /* 0x0000001007077810 */ /* 0x000fe40007ffe0ff */
[----:B------:R-:W-:Y:S02]  /*02f0*/  IADD3 R4, PT, PT, R4, 0x10, RZ ;  /* 0x0000001004047810 */ /* 0x000fe40007ffe0ff */
[----:B------:R-:W-:Y:S01]  /*0300*/  LEA R17, R0, R17, 0x4 ;  /* 0x0000001100117211 */ /* 0x000fe200078e20ff */
[----:B--2---:R-:W-:Y:S04]  /*0310*/  STS [R21], R22 ;  /* 0x0000001615007388 */ /* 0x004fe80000000800 */
[----:B---3--:R-:W-:Y:S01]  /*0320*/  STS [R16], R27 ;  /* 0x0000001b10007388 */ /* 0x008fe20000000800 */
[----:B------:R-:W-:Y:S06]  /*0330*/  BAR.SYNC.DEFER_BLOCKING 0x0 ;  /* 0x0000000000007b1d */ /* 0x000fec0000010000 */
[----:B------:R-:W-:Y:S04]  /*0340*/  LDS R26, [R20] ;  /* 0x00000000141a7984 */ /* 0x000fe80000000800 */
[----:B------:R-:W0:Y:S04]  /*0350*/  LDS.128 R12, [R18] ;  /* 0x00000000120c7984 */ /* 0x000e280000000c00 */
[----:B------:R-:W1:Y:S04]  /*0360*/  LDS R29, [R20+0x40] ;  /* 0x00004000141d7984 */ /* 0x000e680000000800 */
[----:B------:R-:W2:Y:S04]  /*0370*/  LDS R25, [R20+0x80] ;  /* 0x0000800014197984 */ /* 0x000ea80000000800 */
[----:B------:R-:W3:Y:S04]  /*0380*/  LDS R24, [R20+0xc0] ;  /* 0x0000c00014187984 */ /* 0x000ee80000000800 */
[----:B------:R-:W-:Y:S04]  /*0390*/  LDS.128 R8, [R18+0x10] ;  /* 0x0000100012087984 */ /* 0x000fe80000000c00 */
[----:B------:R-:W-:Y:S04]  /*03a0*/  LDS R22, [R20+0x140] ;  /* 0x0001400014167984 */ /* 0x000fe80000000800 */
[----:B------:R-:W-:Y:S01]  /*03b0*/  LDS R27, [R20+0x200] ;  /* 0x00020000141b7984 */ /* 0x000fe20000000800 */
[----:B0-----:R-:W-:-:S03]  /*03c0*/  FFMA R12, R12, R26, R23 ;  /* 0x0000001a0c0c7223 */ /* 0x001fc60000000017 */
[----:B------:R-:W0:Y:S01]  /*03d0*/  LDS R23, [R20+0x100] ;  /* 0x0001000014177984 */ /* 0x000e220000000800 */
[----:B-1----:R-:W-:-:S03]  /*03e0*/  FFMA R12, R29, R13, R12 ;  /* 0x0000000d1d0c7223 */ /* 0x002fc6000000000c */
[----:B------:R-:W-:Y:S01]  /*03f0*/  LDS R26, [R20+0x1c0] ;  /* 0x0001c000141a7984 */ /* 0x000fe20000000800 */
[----:B--2---:R-:W-:-:S03]  /*0400*/  FFMA R13, R25, R14, R12 ;  /* 0x0000000e190d7223 */ /* 0x004fc6000000000c */
[----:B------:R-:W1:Y:S01]  /*0410*/  LDS R25, [R20+0x180] ;  /* 0x0001800014197984 */ /* 0x000e620000000800 */
[----:B---3--:R-:W-:-:S03]  /*0420*/  FFMA R13, R24, R15, R13 ;  /* 0x0000000f180d7223 */ /* 0x008fc6000000000d */
[----:B------:R-:W-:Y:S01]  /*0430*/  LDS R24, [R20+0x240] ;  /* 0x0002400014187984 */ /* 0x000fe20000000800 */
[----:B0-----:R-:W-:-:S03]  /*0440*/  FFMA R23, R8, R23, R13 ;  /* 0x0000001708177223 */ /* 0x001fc6000000000d */
[----:B------:R-:W0:Y:S01]  /*0450*/  LDS.128 R12, [R18+0x20] ;  /* 0x00002000120c7984 */ /* 0x000e220000000c00 */
[----:B------:R-:W-:-:S03]  /*0460*/  FFMA R22, R22, R9, R23 ;  /* 0x0000000916167223 */ /* 0x000fc60000000017 */
[----:B------:R-:W2:Y:S01]  /*0470*/  LDS R23, [R20+0x280] ;  /* 0x0002800014177984 */ /* 0x000ea20000000800 */
[----:B-1----:R-:W-:-:S03]  /*0480*/  FFMA R25, R25, R10, R22 ;  /* 0x0000000a19197223 */ /* 0x002fc60000000016 */
[----:B------:R-:W1:Y:S01]  /*0490*/  LDS R22, [R20+0x2c0] ;  /* 0x0002c00014167984 */ /* 0x000e620000000800 */
[----:B------:R-:W-:-:S03]  /*04a0*/  FFMA R11, R26, R11, R25 ;  /* 0x0000000b1a0b7223 */ /* 0x000fc60000000019 */
[----:B------:R-:W-:Y:S01]  /*04b0*/  LDS R25, [R20+0x300] ;  /* 0x0003000014197984 */ /* 0x000fe20000000800 */
[----:B0-----:R-:W-:-:S03]  /*04c0*/  FFMA R27, R12, R27, R11 ;  /* 0x0000001b0c1b7223 */ /* 0x001fc6000000000b */
[----:B------:R-:W0:Y:S01]  /*04d0*/  LDS.128 R8, [R18+0x30] ;  /* 0x0000300012087984 */ /* 0x000e220000000c00 */
[----:B------:R-:W-:-:S03]  /*04e0*/  FFMA R24, R24, R13, R27 ;  /* 0x0000000d18187223 */ /* 0x000fc6000000001b */
[----:B------:R-:W3:Y:S04]  /*04f0*/  LDS R27, [R20+0x340] ;  /* 0x00034000141b7984 */ /* 0x000ee80000000800 */
[----:B------:R-:W4:Y:S04]  /*0500*/  LDS R13, [R20+0x380] ;  /* 0x00038000140d7984 */ /* 0x000f280000000800 */
[----:B------:R-:W5:Y:S01]  /*0510*/  LDS R12, [R20+0x3c0] ;  /* 0x0003c000140c7984 */ /* 0x000f620000000800 */
[----:B--2---:R-:W-:-:S04]  /*0520*/  FFMA R23, R23, R14, R24 ;  /* 0x0000000e17177223 */ /* 0x004fc80000000018 */
[----:B-1----:R-:W-:-:S04]  /*0530*/  FFMA R15, R22, R15, R23 ;  /* 0x0000000f160f7223 */ /* 0x002fc80000000017 */
[----:B0-----:R-:W-:-:S04]  /*0540*/  FFMA R8, R8, R25, R15 ;  /* 0x0000001908087223 */ /* 0x001fc8000000000f */
[----:B---3--:R-:W-:-:S04]  /*0550*/  FFMA R8, R27, R9, R8 ;  /* 0x000000091b087223 */ /* 0x008fc80000000008 */
[----:B----4-:R-:W-:-:S04]  /*0560*/  FFMA R13, R13, R10, R8 ;  /* 0x0000000a0d0d7223 */ /* 0x010fc80000000008 */
[----:B-----5:R-:W-:Y:S01]  /*0570*/  FFMA R23, R12, R11, R13 ;  /* 0x0000000b0c177223 */ /* 0x020fe2000000000d */
[----:B------:R-:W-:Y:S06]  /*0580*/  BAR.SYNC.DEFER_BLOCKING 0x0 ;  /* 0x0000000000007b1d */ /* 0x000fec0000010000 */
[----:B------:R-:W-:Y:S05]  /*0590*/  @P0 BRA `(.L_x_1) ;  /* 0xfffffffc00100947 */ /* 0x000fea000383ffff */
.L_x_0:
[----:B------:R-:W-:-:S04]  /*05a0*/  VIMNMX R3, PT, PT, R2, R5, !PT ;  /* 0x0000000502037248 */ /* 0x000fc80007fe0100 */
[----:B------:R-:W-:-:S13]  /*05b0*/  ISETP.GE.AND P0, PT, R3, R0, PT ;  /* 0x000000000300720c */ /* 0x000fda0003f06270 */
[----:B------:R-:W-:Y:S05]  /*05c0*/  @P0 EXIT ;  /* 0x000000000000094d */ /* 0x000fea0003800000 */
[----:B------:R-:W0:Y:S01]  /*05d0*/  LDC.64 R6, c[0x0][0x390] ;  /* 0x0000e400ff067b82 */ /* 0x000e220000000a00 */
[----:B------:R-:W-:-:S04]  /*05e0*/  IMAD R3, R2, R0, R5 ;  /* 0x0000000002037224 */ /* 0x000fc800078e0205 */
[----:B0-----:R-:W-:-:S05]  /*05f0*/  IMAD.WIDE R2, R3, 0x4, R6 ;  /* 0x0000000403027825 */ /* 0x001fca00078e0206 */
[----:B------:R-:W-:Y:S01]  /*0600*/  STG.E desc[UR8][R2.64], R23 ;  /* 0x0000001702007986 */ /* 0x000fe2000c101908 */
[----:B------:R-:W-:Y:S05]  /*0610*/  EXIT ;  /* 0x000000000000794d */ /* 0x000fea0003800000 */
.L_x_2:
[----:B------:R-:W-:-:S00]  /*0620*/  BRA `(.L_x_2) ;  /* 0xfffffffc00fc7947 */ /* 0x000fc0000383ffff */
[----:B------:R-:W-:-:S00]  /*0630*/  NOP ;  /* 0x0000000000007918 */ /* 0x000fc00000000000 */
        /* <DEDUP_REMOVED lines=12> */
.L_x_3:


//--------------------- .nv.shared._Z11matMulTiledPfS_S_i --------------------------
	.section	.nv.shared._Z11matMulTiledPfS_S_i,"aw",@nobits
	.sectionflags	@""
	.align	4
.nv.shared._Z11matMulTiledPfS_S_i:
	.zero		3072


//--------------------- .nv.shared.reserved.0     --------------------------
	.section	.nv.shared.reserved.0,"aw",@nobits
	.weak		__nv_reservedSMEM_offset_0_alias
	.size		__nv_reservedSMEM_offset_0_alias, 0, 64
	.other		__nv_reservedSMEM_offset_0_alias,@"STO_CUDA_RESERVED_SHARED STV_DEFAULT"
__nv_reservedSMEM_offset_0_alias:
	.zero		0
	.zero		64


//--------------------- .nv.constant0._Z11matMulTiledPfS_S_i --------------------------
	.section	.nv.constant0._Z11matMulTiledPfS_S_i,"a",@progbits
	.sectionflags	@""
	.align	4
.nv.constant0._Z11matMulTiledPfS_S_i:
	.zero		924


//--------------------- SYMBOLS --------------------------

	.type		.nv.reservedSmem.offset0,@object
	.size		.nv.reservedSmem.offset0,0x4
	.type		.nv.reservedSmem.cap,@object
	.size		.nv.reservedSmem.cap,0x4
